//
// Generated by NVIDIA NVVM Compiler
//
// Compiler Build ID: CL-36424714
// Cuda compilation tools, release 13.0, V13.0.88
// Based on NVVM 20.0.0
//

.version 9.0
.target sm_100
.address_size 64

	// .globl	_Z52write_seismograms_transfer_strain_from_device_kernelPKiS0_S0_PfPKfi

.visible .entry _Z52write_seismograms_transfer_strain_from_device_kernelPKiS0_S0_PfPKfi(
	.param .u64 .ptr .align 1 _Z52write_seismograms_transfer_strain_from_device_kernelPKiS0_S0_PfPKfi_param_0,
	.param .u64 .ptr .align 1 _Z52write_seismograms_transfer_strain_from_device_kernelPKiS0_S0_PfPKfi_param_1,
	.param .u64 .ptr .align 1 _Z52write_seismograms_transfer_strain_from_device_kernelPKiS0_S0_PfPKfi_param_2,
	.param .u64 .ptr .align 1 _Z52write_seismograms_transfer_strain_from_device_kernelPKiS0_S0_PfPKfi_param_3,
	.param .u64 .ptr .align 1 _Z52write_seismograms_transfer_strain_from_device_kernelPKiS0_S0_PfPKfi_param_4,
	.param .u32 _Z52write_seismograms_transfer_strain_from_device_kernelPKiS0_S0_PfPKfi_param_5
)
{
	.reg .pred 	%p<2>;
	.reg .b32 	%r<13>;
	.reg .b32 	%f<2>;
	.reg .b64 	%rd<21>;

	ld.param.u64 	%rd1, [_Z52write_seismograms_transfer_strain_from_device_kernelPKiS0_S0_PfPKfi_param_0];
	ld.param.u64 	%rd2, [_Z52write_seismograms_transfer_strain_from_device_kernelPKiS0_S0_PfPKfi_param_1];
	ld.param.u64 	%rd3, [_Z52write_seismograms_transfer_strain_from_device_kernelPKiS0_S0_PfPKfi_param_2];
	ld.param.u64 	%rd4, [_Z52write_seismograms_transfer_strain_from_device_kernelPKiS0_S0_PfPKfi_param_3];
	ld.param.u64 	%rd5, [_Z52write_seismograms_transfer_strain_from_device_kernelPKiS0_S0_PfPKfi_param_4];
	ld.param.u32 	%r2, [_Z52write_seismograms_transfer_strain_from_device_kernelPKiS0_S0_PfPKfi_param_5];
	mov.u32 	%r3, %ctaid.x;
	mov.u32 	%r4, %ctaid.y;
	mov.u32 	%r5, %nctaid.x;
	mad.lo.s32 	%r1, %r4, %r5, %r3;
	setp.ge.s32 	%p1, %r1, %r2;
	@%p1 bra 	$L__BB0_2;
	cvta.to.global.u64 	%rd6, %rd1;
	cvta.to.global.u64 	%rd7, %rd2;
	cvta.to.global.u64 	%rd8, %rd3;
	cvta.to.global.u64 	%rd9, %rd5;
	cvta.to.global.u64 	%rd10, %rd4;
	mov.u32 	%r6, %tid.x;
	mul.wide.s32 	%rd11, %r1, 4;
	add.s64 	%rd12, %rd6, %rd11;
	ld.global.u32 	%r7, [%rd12];
	mul.wide.s32 	%rd13, %r7, 4;
	add.s64 	%rd14, %rd7, %rd13;
	ld.global.u32 	%r8, [%rd14+-4];
	mad.lo.s32 	%r9, %r8, 125, %r6;
	add.s32 	%r10, %r9, -125;
	mul.wide.s32 	%rd15, %r10, 4;
	add.s64 	%rd16, %rd8, %rd15;
	ld.global.u32 	%r11, [%rd16];
	mul.wide.s32 	%rd17, %r11, 4;
	add.s64 	%rd18, %rd9, %rd17;
	ld.global.f32 	%f1, [%rd18+-4];
	mad.lo.s32 	%r12, %r1, 125, %r6;
	mul.wide.s32 	%rd19, %r12, 4;
	add.s64 	%rd20, %rd10, %rd19;
	st.global.f32 	[%rd20], %f1;
$L__BB0_2:
	ret;

}


// ===== COMPILED SASS (sm_100) =====

	.target	sm_100

	.elftype	@"ET_EXEC"


//--------------------- .note.nv.tkinfo           --------------------------
	.section	.note.nv.tkinfo,"",@"SHT_NOTE"
	.sectionflags	@"SHF_NOTE_NV_TKINFO"
	.tkinfo
        /*0018*/ 	.word	0x00000002
        /*0030*/ 	.string	""
        /*0030*/ 	.string	"ptxas"
        /*0030*/ 	.string	"Cuda compilation tools, release 13.0, V13.0.88"
        /*0030*/ 	.string	"Build cuda_13.0.r13.0/compiler.36424714_0"
        /*0030*/ 	.string	"-arch sm_100 -m 64 "



//--------------------- .note.nv.cuinfo           --------------------------
	.section	.note.nv.cuinfo,"",@"SHT_NOTE"
	.sectionflags	@"SHF_NOTE_NV_CUINFO"
        /*0018*/ 	.short	0x0002
        /*001a*/ 	.short	0x0064
        /*001c*/ 	.short	0x0082
	.zero		2


//--------------------- .nv.info                  --------------------------
	.section	.nv.info,"",@"SHT_CUDA_INFO"
	.align	4


	//----- nvinfo : EIATTR_REGCOUNT
	.align		4
        /*0000*/ 	.byte	0x04, 0x2f
        /*0002*/ 	.short	(.L_1 - .L_0)
	.align		4
.L_0:
        /*0004*/ 	.word	index@(_Z52write_seismograms_transfer_strain_from_device_kernelPKiS0_S0_PfPKfi)
        /*0008*/ 	.word	0x0000000e


	//----- nvinfo : EIATTR_FRAME_SIZE
	.align		4
.L_1:
        /*000c*/ 	.byte	0x04, 0x11
        /*000e*/ 	.short	(.L_3 - .L_2)
	.align		4
.L_2:
        /*0010*/ 	.word	index@(_Z52write_seismograms_transfer_strain_from_device_kernelPKiS0_S0_PfPKfi)
        /*0014*/ 	.word	0x00000000


	//----- nvinfo : EIATTR_MIN_STACK_SIZE
	.align		4
.L_3:
        /*0018*/ 	.byte	0x04, 0x12
        /*001a*/ 	.short	(.L_5 - .L_4)
	.align		4
.L_4:
        /*001c*/ 	.word	index@(_Z52write_seismograms_transfer_strain_from_device_kernelPKiS0_S0_PfPKfi)
        /*0020*/ 	.word	0x00000000
.L_5:


//--------------------- .nv.compat                --------------------------
	.section	.nv.compat,"",@"SHT_CUDA_COMPAT_INFO"
	.align	4
        /*0000*/ 	.byte	0x02, 0x09, 0x00, 0x00, 0x02, 0x02, 0x01, 0x00, 0x02, 0x05, 0x05, 0x00, 0x03, 0x07, 0x01, 0x01
        /*0010*/ 	.byte	0x02, 0x03, 0x00, 0x00, 0x02, 0x06, 0x01, 0x00, 0x04, 0x0b, 0x08, 0x00, 0x09, 0x00, 0x00, 0x00
        /*0020*/ 	.byte	0x00, 0x00, 0x00, 0x00


//--------------------- .nv.info._Z52write_seismograms_transfer_strain_from_device_kernelPKiS0_S0_PfPKfi --------------------------
	.section	.nv.info._Z52write_seismograms_transfer_strain_from_device_kernelPKiS0_S0_PfPKfi,"",@"SHT_CUDA_INFO"
	.sectionflags	@""
	.align	4


	//----- nvinfo : EIATTR_CUDA_API_VERSION
	.align		4
        /*0000*/ 	.byte	0x04, 0x37
        /*0002*/ 	.short	(.L_7 - .L_6)
.L_6:
        /*0004*/ 	.word	0x00000082


	//----- nvinfo : EIATTR_KPARAM_INFO
	.align		4
.L_7:
        /*0008*/ 	.byte	0x04, 0x17
        /*000a*/ 	.short	(.L_9 - .L_8)
.L_8:
        /*000c*/ 	.word	0x00000000
        /*0010*/ 	.short	0x0005
        /*0012*/ 	.short	0x0028
        /*0014*/ 	.byte	0x00, 0xf0, 0x11, 0x00


	//----- nvinfo : EIATTR_KPARAM_INFO
	.align		4
.L_9:
        /*0018*/ 	.byte	0x04, 0x17
        /*001a*/ 	.short	(.L_11 - .L_10)
.L_10:
        /*001c*/ 	.word	0x00000000
        /*0020*/ 	.short	0x0004
        /*0022*/ 	.short	0x0020
        /*0024*/ 	.byte	0x00, 0xf5, 0x21, 0x00


	//----- nvinfo : EIATTR_KPARAM_INFO
	.align		4
.L_11:
        /*0028*/ 	.byte	0x04, 0x17
        /*002a*/ 	.short	(.L_13 - .L_12)
.L_12:
        /*002c*/ 	.word	0x00000000
        /*0030*/ 	.short	0x0003
        /*0032*/ 	.short	0x0018
        /*0034*/ 	.byte	0x00, 0xf5, 0x21, 0x00


	//----- nvinfo : EIATTR_KPARAM_INFO
	.align		4
.L_13:
        /*0038*/ 	.byte	0x04, 0x17
        /*003a*/ 	.short	(.L_15 - .L_14)
.L_14:
        /*003c*/ 	.word	0x00000000
        /*0040*/ 	.short	0x0002
        /*0042*/ 	.short	0x0010
        /*0044*/ 	.byte	0x00, 0xf5, 0x21, 0x00


	//----- nvinfo : EIATTR_KPARAM_INFO
	.align		4
.L_15:
        /*0048*/ 	.byte	0x04, 0x17
        /*004a*/ 	.short	(.L_17 - .L_16)
.L_16:
        /*004c*/ 	.word	0x00000000
        /*0050*/ 	.short	0x0001
        /*0052*/ 	.short	0x0008
        /*0054*/ 	.byte	0x00, 0xf5, 0x21, 0x00


	//----- nvinfo : EIATTR_KPARAM_INFO
	.align		4
.L_17:
        /*0058*/ 	.byte	0x04, 0x17
        /*005a*/ 	.short	(.L_19 - .L_18)
.L_18:
        /*005c*/ 	.word	0x00000000
        /*0060*/ 	.short	0x0000
        /*0062*/ 	.short	0x0000
        /*0064*/ 	.byte	0x00, 0xf5, 0x21, 0x00


	//----- nvinfo : EIATTR_SPARSE_MMA_MASK
	.align		4
.L_19:
        /*0068*/ 	.byte	0x03, 0x50
        /*006a*/ 	.short	0x0000


	//----- nvinfo : EIATTR_MAXREG_COUNT
	.align		4
        /*006c*/ 	.byte	0x03, 0x1b
        /*006e*/ 	.short	0x00ff


	//----- nvinfo : EIATTR_MERCURY_ISA_VERSION
	.align		4
        /*0070*/ 	.byte	0x03, 0x5f
        /*0072*/ 	.short	0x0101


	//----- nvinfo : EIATTR_VRC_CTA_INIT_COUNT
	.align		4
        /*0074*/ 	.byte	0x02, 0x4a
	.zero		1
	.zero		1


	//----- nvinfo : EIATTR_EXIT_INSTR_OFFSETS
	.align		4
        /*0078*/ 	.byte	0x04, 0x1c
        /*007a*/ 	.short	(.L_21 - .L_20)


	//   ....[0]....
.L_20:
        /*007c*/ 	.word	0x00000070


	//   ....[1]....
        /*0080*/ 	.word	0x000001c0


	//----- nvinfo : EIATTR_CBANK_PARAM_SIZE
	.align		4
.L_21:
        /*0084*/ 	.byte	0x03, 0x19
        /*0086*/ 	.short	0x002c


	//----- nvinfo : EIATTR_PARAM_CBANK
	.align		4
        /*0088*/ 	.byte	0x04, 0x0a
        /*008a*/ 	.short	(.L_23 - .L_22)
	.align		4
.L_22:
        /*008c*/ 	.word	index@(.nv.constant0._Z52write_seismograms_transfer_strain_from_device_kernelPKiS0_S0_PfPKfi)
        /*0090*/ 	.short	0x0380
        /*0092*/ 	.short	0x002c


	//----- nvinfo : EIATTR_SW_WAR
	.align		4
.L_23:
        /*0094*/ 	.byte	0x04, 0x36
        /*0096*/ 	.short	(.L_25 - .L_24)
.L_24:
        /*0098*/ 	.word	0x00000008
.L_25:


//--------------------- .nv.callgraph             --------------------------
	.section	.nv.callgraph,"",@"SHT_CUDA_CALLGRAPH"
	.align	4
	.sectionentsize	8
	.align		4
        /*0000*/ 	.word	0x00000000
	.align		4
        /*0004*/ 	.word	0xffffffff
	.align		4
        /*0008*/ 	.word	0x00000000
	.align		4
        /*000c*/ 	.word	0xfffffffe
	.align		4
        /*0010*/ 	.word	0x00000000
	.align		4
        /*0014*/ 	.word	0xfffffffd
	.align		4
        /*0018*/ 	.word	0x00000000
	.align		4
        /*001c*/ 	.word	0xfffffffc


//--------------------- .text._Z52write_seismograms_transfer_strain_from_device_kernelPKiS0_S0_PfPKfi --------------------------
	.section	.text._Z52write_seismograms_transfer_strain_from_device_kernelPKiS0_S0_PfPKfi,"ax",@progbits
	.align	128
        .global         _Z52write_seismograms_transfer_strain_from_device_kernelPKiS0_S0_PfPKfi
        .type           _Z52write_seismograms_transfer_strain_from_device_kernelPKiS0_S0_PfPKfi,@function
        .size           _Z52write_seismograms_transfer_strain_from_device_kernelPKiS0_S0_PfPKfi,(.L_x_1 - _Z52write_seismograms_transfer_strain_from_device_kernelPKiS0_S0_PfPKfi)
        .other          _Z52write_seismograms_transfer_strain_from_device_kernelPKiS0_S0_PfPKfi,@"STO_CUDA_ENTRY STV_DEFAULT"
_Z52write_seismograms_transfer_strain_from_device_kernelPKiS0_S0_PfPKfi:
.text._Z52write_seismograms_transfer_strain_from_device_kernelPKiS0_S0_PfPKfi:
[----:B------:R-:W-:Y:S01]  /*0000*/  LDC R1, c[0x0][0x37c] ;  /* 0x0000df00ff017b82 */ /* 0x000fe20000000800 */
[----:B------:R-:W0:Y:S07]  /*0010*/  S2R R11, SR_CTAID.Y ;  /* 0x00000000000b7919 */ /* 0x000e2e0000002600 */
[----:B------:R-:W0:Y:S01]  /*0020*/  S2UR UR4, SR_CTAID.X ;  /* 0x00000000000479c3 */ /* 0x000e220000002500 */
[----:B------:R-:W1:Y:S07]  /*0030*/  LDCU UR5, c[0x0][0x3a8] ;  /* 0x00007500ff0577ac */ /* 0x000e6e0008000800 */
[----:B------:R-:W0:Y:S02]  /*0040*/  LDC R0, c[0x0][0x370] ;  /* 0x0000dc00ff007b82 */ /* 0x000e240000000800 */
[----:B0-----:R-:W-:-:S05]  /*0050*/  IMAD R11, R11, R0, UR4 ;  /* 0x000000040b0b7e24 */ /* 0x001fca000f8e0200 */
[----:B-1----:R-:W-:-:S13]  /*0060*/  ISETP.GE.AND P0, PT, R11, UR5, PT ;  /* 0x000000050b007c0c */ /* 0x002fda000bf06270 */
[----:B------:R-:W-:Y:S05]  /*0070*/  @P0 EXIT ;  /* 0x000000000000094d */ /* 0x000fea0003800000 */
[----:B------:R-:W0:Y:S01]  /*0080*/  LDC.64 R2, c[0x0][0x380] ;  /* 0x0000e000ff027b82 */ /* 0x000e220000000a00 */
[----:B------:R-:W1:Y:S07]  /*0090*/  LDCU.64 UR4, c[0x0][0x358] ;  /* 0x00006b00ff0477ac */ /* 0x000e6e0008000a00 */
[----:B------:R-:W2:Y:S01]  /*00a0*/  LDC.64 R4, c[0x0][0x388] ;  /* 0x0000e200ff047b82 */ /* 0x000ea20000000a00 */
[----:B------:R-:W3:Y:S07]  /*00b0*/  S2R R10, SR_TID.X ;  /* 0x00000000000a7919 */ /* 0x000eee0000002100 */
[----:B------:R-:W4:Y:S01]  /*00c0*/  LDC.64 R6, c[0x0][0x390] ;  /* 0x0000e400ff067b82 */ /* 0x000f220000000a00 */
[----:B0-----:R-:W-:-:S06]  /*00d0*/  IMAD.WIDE R2, R11, 0x4, R2 ;  /* 0x000000040b027825 */ /* 0x001fcc00078e0202 */
[----:B-1----:R-:W2:Y:S02]  /*00e0*/  LDG.E R3, desc[UR4][R2.64] ;  /* 0x0000000402037981 */ /* 0x002ea4000c1e1900 */
[----:B--2---:R-:W-:-:S06]  /*00f0*/  IMAD.WIDE R4, R3, 0x4, R4 ;  /* 0x0000000403047825 */ /* 0x004fcc00078e0204 */
[----:B------:R-:W3:Y:S02]  /*0100*/  LDG.E R4, desc[UR4][R4.64+-0x4] ;  /* 0xfffffc0404047981 */ /* 0x000ee4000c1e1900 */
[----:B---3--:R-:W-:-:S05]  /*0110*/  IMAD R0, R4, 0x7d, R10 ;  /* 0x0000007d04007824 */ /* 0x008fca00078e020a */
[----:B------:R-:W-:-:S05]  /*0120*/  IADD3 R9, PT, PT, R0, -0x7d, RZ ;  /* 0xffffff8300097810 */ /* 0x000fca0007ffe0ff */
[----:B----4-:R-:W-:Y:S02]  /*0130*/  IMAD.WIDE R6, R9, 0x4, R6 ;  /* 0x0000000409067825 */ /* 0x010fe400078e0206 */
[----:B------:R-:W0:Y:S04]  /*0140*/  LDC.64 R8, c[0x0][0x3a0] ;  /* 0x0000e800ff087b82 */ /* 0x000e280000000a00 */
[----:B------:R-:W0:Y:S01]  /*0150*/  LDG.E R7, desc[UR4][R6.64] ;  /* 0x0000000406077981 */ /* 0x000e22000c1e1900 */
[----:B------:R-:W-:Y:S02]  /*0160*/  IMAD R5, R11, 0x7d, R10 ;  /* 0x0000007d0b057824 */ /* 0x000fe400078e020a */
[----:B0-----:R-:W-:Y:S02]  /*0170*/  IMAD.WIDE R2, R7, 0x4, R8 ;  /* 0x0000000407027825 */ /* 0x001fe400078e0208 */
[----:B------:R-:W0:Y:S04]  /*0180*/  LDC.64 R8, c[0x0][0x398] ;  /* 0x0000e600ff087b82 */ /* 0x000e280000000a00 */
[----:B------:R-:W2:Y:S01]  /*0190*/  LDG.E R3, desc[UR4][R2.64+-0x4] ;  /* 0xfffffc0402037981 */ /* 0x000ea2000c1e1900 */
[----:B0-----:R-:W-:-:S05]  /*01a0*/  IMAD.WIDE R4, R5, 0x4, R8 ;  /* 0x0000000405047825 */ /* 0x001fca00078e0208 */
[----:B--2---:R-:W-:Y:S01]  /*01b0*/  STG.E desc[UR4][R4.64], R3 ;  /* 0x0000000304007986 */ /* 0x004fe2000c101904 */
[----:B------:R-:W-:Y:S05]  /*01c0*/  EXIT ;  /* 0x000000000000794d */ /* 0x000fea0003800000 */
.L_x_0:
[----:B------:R-:W-:-:S00]  /*01d0*/  BRA `(.L_x_0) ;  /* 0xfffffffc00fc7947 */ /* 0x000fc0000383ffff */
[----:B------:R-:W-:-:S00]  /*01e0*/  NOP ;  /* 0x0000000000007918 */ /* 0x000fc00000000000 */
        /* <DEDUP_REMOVED lines=9> */
.L_x_1:


//--------------------- .nv.shared.reserved.0     --------------------------
	.section	.nv.shared.reserved.0,"aw",@nobits
	.weak		__nv_reservedSMEM_offset_0_alias
	.size		__nv_reservedSMEM_offset_0_alias, 0, 64
	.other		__nv_reservedSMEM_offset_0_alias,@"STO_CUDA_RESERVED_SHARED STV_DEFAULT"
__nv_reservedSMEM_offset_0_alias:
	.zero		0
	.zero		64


//--------------------- .nv.constant0._Z52write_seismograms_transfer_strain_from_device_kernelPKiS0_S0_PfPKfi --------------------------
	.section	.nv.constant0._Z52write_seismograms_transfer_strain_from_device_kernelPKiS0_S0_PfPKfi,"a",@progbits
	.sectionflags	@""
	.align	4
.nv.constant0._Z52write_seismograms_transfer_strain_from_device_kernelPKiS0_S0_PfPKfi:
	.zero		940


//--------------------- SYMBOLS --------------------------

	.type		.nv.reservedSmem.offset0,@object
	.size		.nv.reservedSmem.offset0,0x4
